//
// Generated by NVIDIA NVVM Compiler
//
// Compiler Build ID: CL-36424714
// Cuda compilation tools, release 13.0, V13.0.88
// Based on NVVM 20.0.0
//

.version 9.0
.target sm_100
.address_size 64

	// .globl	_Z9reduce_v4ILi128EEvPfS0_
// _ZZ9reduce_v4ILi128EEvPfS0_E4smem has been demoted

.visible .entry _Z9reduce_v4ILi128EEvPfS0_(
	.param .u64 .ptr .align 1 _Z9reduce_v4ILi128EEvPfS0__param_0,
	.param .u64 .ptr .align 1 _Z9reduce_v4ILi128EEvPfS0__param_1
)
{
	.reg .pred 	%p<7>;
	.reg .b32 	%r<14>;
	.reg .b32 	%f<23>;
	.reg .b64 	%rd<9>;
	// demoted variable
	.shared .align 4 .b8 _ZZ9reduce_v4ILi128EEvPfS0_E4smem[512];
	ld.param.u64 	%rd2, [_Z9reduce_v4ILi128EEvPfS0__param_0];
	ld.param.u64 	%rd1, [_Z9reduce_v4ILi128EEvPfS0__param_1];
	cvta.to.global.u64 	%rd3, %rd2;
	mov.u32 	%r1, %tid.x;
	mov.u32 	%r2, %ctaid.x;
	shl.b32 	%r7, %r2, 8;
	add.s32 	%r8, %r7, %r1;
	mul.wide.s32 	%rd4, %r8, 4;
	add.s64 	%rd5, %rd3, %rd4;
	ld.global.f32 	%f4, [%rd5];
	ld.global.f32 	%f5, [%rd5+512];
	add.f32 	%f6, %f4, %f5;
	shl.b32 	%r9, %r1, 2;
	mov.u32 	%r10, _ZZ9reduce_v4ILi128EEvPfS0_E4smem;
	add.s32 	%r3, %r10, %r9;
	st.shared.f32 	[%r3], %f6;
	bar.sync 	0;
	mov.u32 	%r4, %ntid.x;
	setp.lt.u32 	%p1, %r4, 66;
	@%p1 bra 	$L__BB0_5;
	mov.u32 	%r13, %r4;
$L__BB0_2:
	shr.u32 	%r6, %r13, 1;
	setp.ge.u32 	%p2, %r1, %r6;
	@%p2 bra 	$L__BB0_4;
	shl.b32 	%r11, %r6, 2;
	add.s32 	%r12, %r3, %r11;
	ld.shared.f32 	%f7, [%r12];
	ld.shared.f32 	%f8, [%r3];
	add.f32 	%f9, %f7, %f8;
	st.shared.f32 	[%r3], %f9;
$L__BB0_4:
	bar.sync 	0;
	setp.gt.u32 	%p3, %r13, 131;
	mov.u32 	%r13, %r6;
	@%p3 bra 	$L__BB0_2;
$L__BB0_5:
	setp.gt.u32 	%p4, %r1, 31;
	@%p4 bra 	$L__BB0_10;
	ld.volatile.shared.f32 	%f22, [%r3];
	setp.lt.u32 	%p5, %r4, 64;
	@%p5 bra 	$L__BB0_8;
	ld.volatile.shared.f32 	%f10, [%r3+128];
	add.f32 	%f22, %f22, %f10;
	bar.warp.sync 	-1;
	st.volatile.shared.f32 	[%r3], %f22;
	bar.warp.sync 	-1;
$L__BB0_8:
	ld.volatile.shared.f32 	%f11, [%r3+64];
	add.f32 	%f12, %f22, %f11;
	bar.warp.sync 	-1;
	st.volatile.shared.f32 	[%r3], %f12;
	bar.warp.sync 	-1;
	ld.volatile.shared.f32 	%f13, [%r3+32];
	add.f32 	%f14, %f12, %f13;
	bar.warp.sync 	-1;
	st.volatile.shared.f32 	[%r3], %f14;
	bar.warp.sync 	-1;
	ld.volatile.shared.f32 	%f15, [%r3+16];
	add.f32 	%f16, %f14, %f15;
	bar.warp.sync 	-1;
	st.volatile.shared.f32 	[%r3], %f16;
	bar.warp.sync 	-1;
	ld.volatile.shared.f32 	%f17, [%r3+8];
	add.f32 	%f18, %f16, %f17;
	bar.warp.sync 	-1;
	st.volatile.shared.f32 	[%r3], %f18;
	bar.warp.sync 	-1;
	ld.volatile.shared.f32 	%f19, [%r3+4];
	add.f32 	%f20, %f18, %f19;
	bar.warp.sync 	-1;
	st.volatile.shared.f32 	[%r3], %f20;
	bar.warp.sync 	-1;
	setp.ne.s32 	%p6, %r1, 0;
	@%p6 bra 	$L__BB0_10;
	ld.shared.f32 	%f21, [_ZZ9reduce_v4ILi128EEvPfS0_E4smem];
	cvta.to.global.u64 	%rd6, %rd1;
	mul.wide.u32 	%rd7, %r2, 4;
	add.s64 	%rd8, %rd6, %rd7;
	st.global.f32 	[%rd8], %f21;
$L__BB0_10:
	ret;

}


// ===== COMPILED SASS (sm_100) =====

	.target	sm_100

	.elftype	@"ET_EXEC"


//--------------------- .note.nv.tkinfo           --------------------------
	.section	.note.nv.tkinfo,"",@"SHT_NOTE"
	.sectionflags	@"SHF_NOTE_NV_TKINFO"
	.tkinfo
        /*0018*/ 	.word	0x00000002
        /*0030*/ 	.string	""
        /*0030*/ 	.string	"ptxas"
        /*0030*/ 	.string	"Cuda compilation tools, release 13.0, V13.0.88"
        /*0030*/ 	.string	"Build cuda_13.0.r13.0/compiler.36424714_0"
        /*0030*/ 	.string	"-arch sm_100 -m 64 "



//--------------------- .note.nv.cuinfo           --------------------------
	.section	.note.nv.cuinfo,"",@"SHT_NOTE"
	.sectionflags	@"SHF_NOTE_NV_CUINFO"
        /*0018*/ 	.short	0x0002
        /*001a*/ 	.short	0x0064
        /*001c*/ 	.short	0x0082
	.zero		2


//--------------------- .nv.info                  --------------------------
	.section	.nv.info,"",@"SHT_CUDA_INFO"
	.align	4


	//----- nvinfo : EIATTR_REGCOUNT
	.align		4
        /*0000*/ 	.byte	0x04, 0x2f
        /*0002*/ 	.short	(.L_1 - .L_0)
	.align		4
.L_0:
        /*0004*/ 	.word	index@(_Z9reduce_v4ILi128EEvPfS0_)
        /*0008*/ 	.word	0x0000000b


	//----- nvinfo : EIATTR_FRAME_SIZE
	.align		4
.L_1:
        /*000c*/ 	.byte	0x04, 0x11
        /*000e*/ 	.short	(.L_3 - .L_2)
	.align		4
.L_2:
        /*0010*/ 	.word	index@(_Z9reduce_v4ILi128EEvPfS0_)
        /*0014*/ 	.word	0x00000000


	//----- nvinfo : EIATTR_MIN_STACK_SIZE
	.align		4
.L_3:
        /*0018*/ 	.byte	0x04, 0x12
        /*001a*/ 	.short	(.L_5 - .L_4)
	.align		4
.L_4:
        /*001c*/ 	.word	index@(_Z9reduce_v4ILi128EEvPfS0_)
        /*0020*/ 	.word	0x00000000
.L_5:


//--------------------- .nv.compat                --------------------------
	.section	.nv.compat,"",@"SHT_CUDA_COMPAT_INFO"
	.align	4
        /*0000*/ 	.byte	0x02, 0x09, 0x00, 0x00, 0x02, 0x02, 0x01, 0x00, 0x02, 0x05, 0x05, 0x00, 0x03, 0x07, 0x01, 0x01
        /*0010*/ 	.byte	0x02, 0x03, 0x00, 0x00, 0x02, 0x06, 0x01, 0x00, 0x04, 0x0b, 0x08, 0x00, 0x09, 0x00, 0x00, 0x00
        /*0020*/ 	.byte	0x00, 0x00, 0x00, 0x00


//--------------------- .nv.info._Z9reduce_v4ILi128EEvPfS0_ --------------------------
	.section	.nv.info._Z9reduce_v4ILi128EEvPfS0_,"",@"SHT_CUDA_INFO"
	.sectionflags	@""
	.align	4


	//----- nvinfo : EIATTR_CUDA_API_VERSION
	.align		4
        /*0000*/ 	.byte	0x04, 0x37
        /*0002*/ 	.short	(.L_7 - .L_6)
.L_6:
        /*0004*/ 	.word	0x00000082


	//----- nvinfo : EIATTR_KPARAM_INFO
	.align		4
.L_7:
        /*0008*/ 	.byte	0x04, 0x17
        /*000a*/ 	.short	(.L_9 - .L_8)
.L_8:
        /*000c*/ 	.word	0x00000000
        /*0010*/ 	.short	0x0001
        /*0012*/ 	.short	0x0008
        /*0014*/ 	.byte	0x00, 0xf5, 0x21, 0x00


	//----- nvinfo : EIATTR_KPARAM_INFO
	.align		4
.L_9:
        /*0018*/ 	.byte	0x04, 0x17
        /*001a*/ 	.short	(.L_11 - .L_10)
.L_10:
        /*001c*/ 	.word	0x00000000
        /*0020*/ 	.short	0x0000
        /*0022*/ 	.short	0x0000
        /*0024*/ 	.byte	0x00, 0xf5, 0x21, 0x00


	//----- nvinfo : EIATTR_SPARSE_MMA_MASK
	.align		4
.L_11:
        /*0028*/ 	.byte	0x03, 0x50
        /*002a*/ 	.short	0x0000


	//----- nvinfo : EIATTR_MAXREG_COUNT
	.align		4
        /*002c*/ 	.byte	0x03, 0x1b
        /*002e*/ 	.short	0x00ff


	//----- nvinfo : EIATTR_NUM_BARRIERS
	.align		4
        /*0030*/ 	.byte	0x02, 0x4c
        /*0032*/ 	.byte	0x01
	.zero		1


	//----- nvinfo : EIATTR_MERCURY_ISA_VERSION
	.align		4
        /*0034*/ 	.byte	0x03, 0x5f
        /*0036*/ 	.short	0x0101


	//----- nvinfo : EIATTR_COOP_GROUP_MASK_REGIDS
	.align		4
        /*0038*/ 	.byte	0x04, 0x29
        /*003a*/ 	.short	(.L_13 - .L_12)


	//   ....[0]....
.L_12:
        /*003c*/ 	.word	0xffffffff


	//   ....[1]....
        /*0040*/ 	.word	0xffffffff


	//   ....[2]....
        /*0044*/ 	.word	0xffffffff


	//   ....[3]....
        /*0048*/ 	.word	0xffffffff


	//   ....[4]....
        /*004c*/ 	.word	0xffffffff


	//   ....[5]....
        /*0050*/ 	.word	0xffffffff


	//   ....[6]....
        /*0054*/ 	.word	0xffffffff


	//   ....[7]....
        /*0058*/ 	.word	0xffffffff


	//   ....[8]....
        /*005c*/ 	.word	0xffffffff


	//   ....[9]....
        /*0060*/ 	.word	0xffffffff


	//   ....[10]....
        /*0064*/ 	.word	0xffffffff


	//   ....[11]....
        /*0068*/ 	.word	0xffffffff


	//----- nvinfo : EIATTR_COOP_GROUP_INSTR_OFFSETS
	.align		4
.L_13:
        /*006c*/ 	.byte	0x04, 0x28
        /*006e*/ 	.short	(.L_15 - .L_14)


	//   ....[0]....
.L_14:
        /*0070*/ 	.word	0x00000250


	//   ....[1]....
        /*0074*/ 	.word	0x00000270


	//   ....[2]....
        /*0078*/ 	.word	0x000002b0


	//   ....[3]....
        /*007c*/ 	.word	0x000002d0


	//   ....[4]....
        /*0080*/ 	.word	0x00000300


	//   ....[5]....
        /*0084*/ 	.word	0x00000320


	//   ....[6]....
        /*0088*/ 	.word	0x00000350


	//   ....[7]....
        /*008c*/ 	.word	0x00000370


	//   ....[8]....
        /*0090*/ 	.word	0x000003a0


	//   ....[9]....
        /*0094*/ 	.word	0x000003c0


	//   ....[10]....
        /*0098*/ 	.word	0x000003f0


	//   ....[11]....
        /*009c*/ 	.word	0x00000410


	//----- nvinfo : EIATTR_VRC_CTA_INIT_COUNT
	.align		4
.L_15:
        /*00a0*/ 	.byte	0x02, 0x4a
	.zero		1
	.zero		1


	//----- nvinfo : EIATTR_EXIT_INSTR_OFFSETS
	.align		4
        /*00a4*/ 	.byte	0x04, 0x1c
        /*00a6*/ 	.short	(.L_17 - .L_16)


	//   ....[0]....
.L_16:
        /*00a8*/ 	.word	0x00000200


	//   ....[1]....
        /*00ac*/ 	.word	0x00000420


	//   ....[2]....
        /*00b0*/ 	.word	0x000004a0


	//----- nvinfo : EIATTR_CBANK_PARAM_SIZE
	.align		4
.L_17:
        /*00b4*/ 	.byte	0x03, 0x19
        /*00b6*/ 	.short	0x0010


	//----- nvinfo : EIATTR_PARAM_CBANK
	.align		4
        /*00b8*/ 	.byte	0x04, 0x0a
        /*00ba*/ 	.short	(.L_19 - .L_18)
	.align		4
.L_18:
        /*00bc*/ 	.word	index@(.nv.constant0._Z9reduce_v4ILi128EEvPfS0_)
        /*00c0*/ 	.short	0x0380
        /*00c2*/ 	.short	0x0010


	//----- nvinfo : EIATTR_SW_WAR
	.align		4
.L_19:
        /*00c4*/ 	.byte	0x04, 0x36
        /*00c6*/ 	.short	(.L_21 - .L_20)
.L_20:
        /*00c8*/ 	.word	0x00000008
.L_21:


//--------------------- .nv.callgraph             --------------------------
	.section	.nv.callgraph,"",@"SHT_CUDA_CALLGRAPH"
	.align	4
	.sectionentsize	8
	.align		4
        /*0000*/ 	.word	0x00000000
	.align		4
        /*0004*/ 	.word	0xffffffff
	.align		4
        /*0008*/ 	.word	0x00000000
	.align		4
        /*000c*/ 	.word	0xfffffffe
	.align		4
        /*0010*/ 	.word	0x00000000
	.align		4
        /*0014*/ 	.word	0xfffffffd
	.align		4
        /*0018*/ 	.word	0x00000000
	.align		4
        /*001c*/ 	.word	0xfffffffc


//--------------------- .text._Z9reduce_v4ILi128EEvPfS0_ --------------------------
	.section	.text._Z9reduce_v4ILi128EEvPfS0_,"ax",@progbits
	.align	128
        .global         _Z9reduce_v4ILi128EEvPfS0_
        .type           _Z9reduce_v4ILi128EEvPfS0_,@function
        .size           _Z9reduce_v4ILi128EEvPfS0_,(.L_x_3 - _Z9reduce_v4ILi128EEvPfS0_)
        .other          _Z9reduce_v4ILi128EEvPfS0_,@"STO_CUDA_ENTRY STV_DEFAULT"
_Z9reduce_v4ILi128EEvPfS0_:
.text._Z9reduce_v4ILi128EEvPfS0_:
[----:B------:R-:W-:Y:S01]  /*0000*/  LDC R1, c[0x0][0x37c] ;  /* 0x0000df00ff017b82 */ /* 0x000fe20000000800 */
[----:B------:R-:W0:Y:S07]  /*0010*/  S2R R7, SR_TID.X ;  /* 0x0000000000077919 */ /* 0x000e2e0000002100 */
[----:B------:R-:W1:Y:S01]  /*0020*/  LDC.64 R2, c[0x0][0x380] ;  /* 0x0000e000ff027b82 */ /* 0x000e620000000a00 */
[----:B------:R-:W2:Y:S01]  /*0030*/  LDCU.64 UR6, c[0x0][0x358] ;  /* 0x00006b00ff0677ac */ /* 0x000ea20008000a00 */
[----:B------:R-:W0:Y:S02]  /*0040*/  S2R R0, SR_CTAID.X ;  /* 0x0000000000007919 */ /* 0x000e240000002500 */
[----:B0-----:R-:W-:-:S05]  /*0050*/  LEA R5, R0, R7, 0x8 ;  /* 0x0000000700057211 */ /* 0x001fca00078e40ff */
[----:B-1----:R-:W-:-:S05]  /*0060*/  IMAD.WIDE R2, R5, 0x4, R2 ;  /* 0x0000000405027825 */ /* 0x002fca00078e0202 */
[----:B--2---:R-:W2:Y:S04]  /*0070*/  LDG.E R4, desc[UR6][R2.64] ;  /* 0x0000000602047981 */ /* 0x004ea8000c1e1900 */
[----:B------:R-:W2:Y:S01]  /*0080*/  LDG.E R5, desc[UR6][R2.64+0x200] ;  /* 0x0002000602057981 */ /* 0x000ea2000c1e1900 */
[----:B------:R-:W0:Y:S01]  /*0090*/  S2UR UR5, SR_CgaCtaId ;  /* 0x00000000000579c3 */ /* 0x000e220000008800 */
[----:B------:R-:W-:Y:S01]  /*00a0*/  UMOV UR4, 0x400 ;  /* 0x0000040000047882 */ /* 0x000fe20000000000 */
[----:B------:R-:W-:-:S06]  /*00b0*/  ISETP.GT.U32.AND P0, PT, R7, 0x1f, PT ;  /* 0x0000001f0700780c */ /* 0x000fcc0003f04070 */
[----:B------:R-:W1:Y:S01]  /*00c0*/  LDC R6, c[0x0][0x360] ;  /* 0x0000d800ff067b82 */ /* 0x000e620000000800 */
[----:B0-----:R-:W-:Y:S01]  /*00d0*/  ULEA UR4, UR5, UR4, 0x18 ;  /* 0x0000000405047291 */ /* 0x001fe2000f8ec0ff */
[----:B-1----:R-:W-:Y:S01]  /*00e0*/  ISETP.GE.U32.AND P1, PT, R6, 0x42, PT ;  /* 0x000000420600780c */ /* 0x002fe20003f26070 */
[----:B--2---:R-:W-:-:S04]  /*00f0*/  FADD R4, R4, R5 ;  /* 0x0000000504047221 */ /* 0x004fc80000000000 */
[----:B------:R-:W-:-:S05]  /*0100*/  LEA R5, R7, UR4, 0x2 ;  /* 0x0000000407057c11 */ /* 0x000fca000f8e10ff */
[----:B------:R0:W-:Y:S01]  /*0110*/  STS [R5], R4 ;  /* 0x0000000405007388 */ /* 0x0001e20000000800 */
[----:B------:R-:W-:Y:S06]  /*0120*/  BAR.SYNC.DEFER_BLOCKING 0x0 ;  /* 0x0000000000007b1d */ /* 0x000fec0000010000 */
[----:B------:R-:W-:Y:S05]  /*0130*/  @!P1 BRA `(.L_x_0) ;  /* 0x0000000000309947 */ /* 0x000fea0003800000 */
[----:B------:R-:W-:-:S07]  /*0140*/  MOV R2, R6 ;  /* 0x0000000600027202 */ /* 0x000fce0000000f00 */
.L_x_1:
[----:B------:R-:W-:-:S04]  /*0150*/  SHF.R.U32.HI R8, RZ, 0x1, R2 ;  /* 0x00000001ff087819 */ /* 0x000fc80000011602 */
[----:B------:R-:W-:-:S13]  /*0160*/  ISETP.GE.U32.AND P1, PT, R7, R8, PT ;  /* 0x000000080700720c */ /* 0x000fda0003f26070 */
[----:B------:R-:W-:Y:S01]  /*0170*/  @!P1 LEA R3, R8, R5, 0x2 ;  /* 0x0000000508039211 */ /* 0x000fe200078e10ff */
[----:B0-----:R-:W-:Y:S05]  /*0180*/  @!P1 LDS R4, [R5] ;  /* 0x0000000005049984 */ /* 0x001fea0000000800 */
[----:B------:R-:W0:Y:S02]  /*0190*/  @!P1 LDS R3, [R3] ;  /* 0x0000000003039984 */ /* 0x000e240000000800 */
[----:B0-----:R-:W-:-:S05]  /*01a0*/  @!P1 FADD R4, R3, R4 ;  /* 0x0000000403049221 */ /* 0x001fca0000000000 */
[----:B------:R1:W-:Y:S01]  /*01b0*/  @!P1 STS [R5], R4 ;  /* 0x0000000405009388 */ /* 0x0003e20000000800 */
[----:B------:R-:W-:Y:S01]  /*01c0*/  BAR.SYNC.DEFER_BLOCKING 0x0 ;  /* 0x0000000000007b1d */ /* 0x000fe20000010000 */
[----:B------:R-:W-:Y:S02]  /*01d0*/  ISETP.GT.U32.AND P1, PT, R2, 0x83, PT ;  /* 0x000000830200780c */ /* 0x000fe40003f24070 */
[----:B------:R-:W-:-:S11]  /*01e0*/  MOV R2, R8 ;  /* 0x0000000800027202 */ /* 0x000fd60000000f00 */
[----:B-1----:R-:W-:Y:S05]  /*01f0*/  @P1 BRA `(.L_x_1) ;  /* 0xfffffffc00d41947 */ /* 0x002fea000383ffff */
.L_x_0:
[----:B------:R-:W-:Y:S05]  /*0200*/  @P0 EXIT ;  /* 0x000000000000094d */ /* 0x000fea0003800000 */
[----:B------:R-:W-:Y:S01]  /*0210*/  ISETP.GE.U32.AND P0, PT, R6, 0x40, PT ;  /* 0x000000400600780c */ /* 0x000fe20003f06070 */
[----:B------:R-:W-:-:S12]  /*0220*/  LDS R2, [R5] ;  /* 0x0000000005027984 */ /* 0x000fd80000000800 */
[----:B------:R-:W1:Y:S02]  /*0230*/  @P0 LDS R3, [R5+0x80] ;  /* 0x0000800005030984 */ /* 0x000e640000000800 */
[----:B-1----:R-:W-:Y:S01]  /*0240*/  @P0 FADD R2, R2, R3 ;  /* 0x0000000302020221 */ /* 0x002fe20000000000 */
[----:B------:R-:W-:-:S04]  /*0250*/  @P0 NOP ;  /* 0x0000000000000918 */ /* 0x000fc80000000000 */
[----:B------:R-:W-:Y:S01]  /*0260*/  @P0 STS [R5], R2 ;  /* 0x0000000205000388 */ /* 0x000fe20000000800 */
[----:B------:R-:W-:-:S03]  /*0270*/  @P0 NOP ;  /* 0x0000000000000918 */ /* 0x000fc60000000000 */
[----:B------:R-:W0:Y:S01]  /*0280*/  LDS R3, [R5+0x40] ;  /* 0x0000400005037984 */ /* 0x000e220000000800 */
[----:B------:R-:W-:Y:S01]  /*0290*/  ISETP.NE.AND P0, PT, R7, RZ, PT ;  /* 0x000000ff0700720c */ /* 0x000fe20003f05270 */
[----:B0-----:R-:W-:Y:S01]  /*02a0*/  FADD R4, R3, R2 ;  /* 0x0000000203047221 */ /* 0x001fe20000000000 */
[----:B------:R-:W-:-:S04]  /*02b0*/  NOP ;  /* 0x0000000000007918 */ /* 0x000fc80000000000 */
[----:B------:R-:W-:Y:S01]  /*02c0*/  STS [R5], R4 ;  /* 0x0000000405007388 */ /* 0x000fe20000000800 */
[----:B------:R-:W-:-:S03]  /*02d0*/  NOP ;  /* 0x0000000000007918 */ /* 0x000fc60000000000 */
[----:B------:R-:W0:Y:S02]  /*02e0*/  LDS R3, [R5+0x20] ;  /* 0x0000200005037984 */ /* 0x000e240000000800 */
        /* <DEDUP_REMOVED lines=17> */
[----:B------:R0:W-:Y:S01]  /*0400*/  STS [R5], R6 ;  /* 0x0000000605007388 */ /* 0x0001e20000000800 */
[----:B------:R-:W-:Y:S01]  /*0410*/  NOP ;  /* 0x0000000000007918 */ /* 0x000fe20000000000 */
[----:B------:R-:W-:Y:S05]  /*0420*/  @P0 EXIT ;  /* 0x000000000000094d */ /* 0x000fea0003800000 */
[----:B------:R-:W1:Y:S01]  /*0430*/  S2UR UR5, SR_CgaCtaId ;  /* 0x00000000000579c3 */ /* 0x000e620000008800 */
[----:B------:R-:W-:-:S07]  /*0440*/  UMOV UR4, 0x400 ;  /* 0x0000040000047882 */ /* 0x000fce0000000000 */
[----:B------:R-:W2:Y:S01]  /*0450*/  LDC.64 R2, c[0x0][0x388] ;  /* 0x0000e200ff027b82 */ /* 0x000ea20000000a00 */
[----:B-1----:R-:W-:Y:S01]  /*0460*/  ULEA UR4, UR5, UR4, 0x18 ;  /* 0x0000000405047291 */ /* 0x002fe2000f8ec0ff */
[----:B--2---:R-:W-:-:S08]  /*0470*/  IMAD.WIDE.U32 R2, R0, 0x4, R2 ;  /* 0x0000000400027825 */ /* 0x004fd000078e0002 */
[----:B0-----:R-:W0:Y:S04]  /*0480*/  LDS R5, [UR4] ;  /* 0x00000004ff057984 */ /* 0x001e280008000800 */
[----:B0-----:R-:W-:Y:S01]  /*0490*/  STG.E desc[UR6][R2.64], R5 ;  /* 0x0000000502007986 */ /* 0x001fe2000c101906 */
[----:B------:R-:W-:Y:S05]  /*04a0*/  EXIT ;  /* 0x000000000000794d */ /* 0x000fea0003800000 */
.L_x_2:
[----:B------:R-:W-:-:S00]  /*04b0*/  BRA `(.L_x_2) ;  /* 0xfffffffc00fc7947 */ /* 0x000fc0000383ffff */
[----:B------:R-:W-:-:S00]  /*04c0*/  NOP ;  /* 0x0000000000007918 */ /* 0x000fc00000000000 */
        /* <DEDUP_REMOVED lines=11> */
.L_x_3:


//--------------------- .nv.shared._Z9reduce_v4ILi128EEvPfS0_ --------------------------
	.section	.nv.shared._Z9reduce_v4ILi128EEvPfS0_,"aw",@nobits
	.sectionflags	@""
	.align	4
.nv.shared._Z9reduce_v4ILi128EEvPfS0_:
	.zero		1536


//--------------------- .nv.shared.reserved.0     --------------------------
	.section	.nv.shared.reserved.0,"aw",@nobits
	.weak		__nv_reservedSMEM_offset_0_alias
	.size		__nv_reservedSMEM_offset_0_alias, 0, 64
	.other		__nv_reservedSMEM_offset_0_alias,@"STO_CUDA_RESERVED_SHARED STV_DEFAULT"
__nv_reservedSMEM_offset_0_alias:
	.zero		0
	.zero		64


//--------------------- .nv.constant0._Z9reduce_v4ILi128EEvPfS0_ --------------------------
	.section	.nv.constant0._Z9reduce_v4ILi128EEvPfS0_,"a",@progbits
	.sectionflags	@""
	.align	4
.nv.constant0._Z9reduce_v4ILi128EEvPfS0_:
	.zero		912


//--------------------- SYMBOLS --------------------------

	.type		.nv.reservedSmem.offset0,@object
	.size		.nv.reservedSmem.offset0,0x4
	.type		.nv.reservedSmem.cap,@object
	.size		.nv.reservedSmem.cap,0x4
